//
// Generated by NVIDIA NVVM Compiler
//
// Compiler Build ID: CL-36424714
// Cuda compilation tools, release 13.0, V13.0.88
// Based on NVVM 20.0.0
//

.version 9.0
.target sm_100
.address_size 64

	// .globl	_Z20matrixMultiplyKernelPxS_S_iii

.visible .entry _Z20matrixMultiplyKernelPxS_S_iii(
	.param .u64 .ptr .align 1 _Z20matrixMultiplyKernelPxS_S_iii_param_0,
	.param .u64 .ptr .align 1 _Z20matrixMultiplyKernelPxS_S_iii_param_1,
	.param .u64 .ptr .align 1 _Z20matrixMultiplyKernelPxS_S_iii_param_2,
	.param .u32 _Z20matrixMultiplyKernelPxS_S_iii_param_3,
	.param .u32 _Z20matrixMultiplyKernelPxS_S_iii_param_4,
	.param .u32 _Z20matrixMultiplyKernelPxS_S_iii_param_5
)
{
	.reg .pred 	%p<13>;
	.reg .b32 	%r<41>;
	.reg .b64 	%rd<120>;

	ld.param.u64 	%rd19, [_Z20matrixMultiplyKernelPxS_S_iii_param_0];
	ld.param.u64 	%rd20, [_Z20matrixMultiplyKernelPxS_S_iii_param_1];
	ld.param.u64 	%rd18, [_Z20matrixMultiplyKernelPxS_S_iii_param_2];
	ld.param.u32 	%r20, [_Z20matrixMultiplyKernelPxS_S_iii_param_3];
	ld.param.u32 	%r18, [_Z20matrixMultiplyKernelPxS_S_iii_param_4];
	ld.param.u32 	%r19, [_Z20matrixMultiplyKernelPxS_S_iii_param_5];
	cvta.to.global.u64 	%rd1, %rd20;
	cvta.to.global.u64 	%rd2, %rd19;
	mov.u32 	%r21, %ctaid.y;
	mov.u32 	%r22, %ntid.y;
	mov.u32 	%r23, %tid.y;
	mad.lo.s32 	%r1, %r21, %r22, %r23;
	mov.u32 	%r24, %ctaid.x;
	mov.u32 	%r25, %ntid.x;
	mov.u32 	%r26, %tid.x;
	mad.lo.s32 	%r2, %r24, %r25, %r26;
	setp.ge.s32 	%p1, %r1, %r20;
	setp.ge.s32 	%p2, %r2, %r19;
	or.pred  	%p3, %p1, %p2;
	@%p3 bra 	$L__BB0_14;
	setp.lt.s32 	%p4, %r18, 1;
	mov.b64 	%rd119, 0;
	@%p4 bra 	$L__BB0_13;
	mul.lo.s32 	%r3, %r18, %r1;
	and.b32  	%r4, %r18, 7;
	setp.lt.u32 	%p5, %r18, 8;
	mov.b64 	%rd119, 0;
	mov.b32 	%r39, 0;
	@%p5 bra 	$L__BB0_5;
	and.b32  	%r39, %r18, 2147483640;
	neg.s32 	%r37, %r39;
	shl.b32 	%r7, %r19, 3;
	mul.wide.u32 	%rd25, %r3, 8;
	add.s64 	%rd26, %rd25, %rd2;
	add.s64 	%rd111, %rd26, 32;
	mov.b64 	%rd119, 0;
	mul.wide.s32 	%rd33, %r19, 8;
	mov.u32 	%r36, %r2;
$L__BB0_4:
	.pragma "nounroll";
	ld.global.u64 	%rd27, [%rd111+-32];
	mul.wide.s32 	%rd28, %r36, 8;
	add.s64 	%rd29, %rd1, %rd28;
	ld.global.u64 	%rd30, [%rd29];
	mad.lo.s64 	%rd31, %rd30, %rd27, %rd119;
	ld.global.u64 	%rd32, [%rd111+-24];
	add.s64 	%rd34, %rd29, %rd33;
	ld.global.u64 	%rd35, [%rd34];
	mad.lo.s64 	%rd36, %rd35, %rd32, %rd31;
	ld.global.u64 	%rd37, [%rd111+-16];
	add.s64 	%rd38, %rd34, %rd33;
	ld.global.u64 	%rd39, [%rd38];
	mad.lo.s64 	%rd40, %rd39, %rd37, %rd36;
	ld.global.u64 	%rd41, [%rd111+-8];
	add.s64 	%rd42, %rd38, %rd33;
	ld.global.u64 	%rd43, [%rd42];
	mad.lo.s64 	%rd44, %rd43, %rd41, %rd40;
	ld.global.u64 	%rd45, [%rd111];
	add.s64 	%rd46, %rd42, %rd33;
	ld.global.u64 	%rd47, [%rd46];
	mad.lo.s64 	%rd48, %rd47, %rd45, %rd44;
	ld.global.u64 	%rd49, [%rd111+8];
	add.s64 	%rd50, %rd46, %rd33;
	ld.global.u64 	%rd51, [%rd50];
	mad.lo.s64 	%rd52, %rd51, %rd49, %rd48;
	ld.global.u64 	%rd53, [%rd111+16];
	add.s64 	%rd54, %rd50, %rd33;
	ld.global.u64 	%rd55, [%rd54];
	mad.lo.s64 	%rd56, %rd55, %rd53, %rd52;
	ld.global.u64 	%rd57, [%rd111+24];
	add.s64 	%rd58, %rd54, %rd33;
	ld.global.u64 	%rd59, [%rd58];
	mad.lo.s64 	%rd119, %rd59, %rd57, %rd56;
	add.s32 	%r37, %r37, 8;
	add.s32 	%r36, %r36, %r7;
	add.s64 	%rd111, %rd111, 64;
	setp.ne.s32 	%p6, %r37, 0;
	@%p6 bra 	$L__BB0_4;
$L__BB0_5:
	setp.eq.s32 	%p7, %r4, 0;
	@%p7 bra 	$L__BB0_13;
	and.b32  	%r13, %r18, 3;
	setp.lt.u32 	%p8, %r4, 4;
	@%p8 bra 	$L__BB0_8;
	add.s32 	%r28, %r39, %r3;
	mul.wide.u32 	%rd61, %r28, 8;
	add.s64 	%rd62, %rd2, %rd61;
	ld.global.u64 	%rd63, [%rd62];
	mad.lo.s32 	%r29, %r39, %r19, %r2;
	mul.wide.s32 	%rd64, %r29, 8;
	add.s64 	%rd65, %rd1, %rd64;
	ld.global.u64 	%rd66, [%rd65];
	mad.lo.s64 	%rd67, %rd66, %rd63, %rd119;
	cvt.u64.u32 	%rd68, %r3;
	cvt.u64.u32 	%rd69, %r39;
	add.s64 	%rd70, %rd69, %rd68;
	shl.b64 	%rd71, %rd70, 3;
	add.s64 	%rd72, %rd2, %rd71;
	ld.global.u64 	%rd73, [%rd72+8];
	mul.wide.s32 	%rd74, %r19, 8;
	add.s64 	%rd75, %rd65, %rd74;
	ld.global.u64 	%rd76, [%rd75];
	mad.lo.s64 	%rd77, %rd76, %rd73, %rd67;
	ld.global.u64 	%rd78, [%rd72+16];
	add.s64 	%rd79, %rd75, %rd74;
	ld.global.u64 	%rd80, [%rd79];
	mad.lo.s64 	%rd81, %rd80, %rd78, %rd77;
	ld.global.u64 	%rd82, [%rd72+24];
	add.s64 	%rd83, %rd79, %rd74;
	ld.global.u64 	%rd84, [%rd83];
	mad.lo.s64 	%rd119, %rd84, %rd82, %rd81;
	add.s32 	%r39, %r39, 4;
$L__BB0_8:
	setp.eq.s32 	%p9, %r13, 0;
	@%p9 bra 	$L__BB0_13;
	setp.eq.s32 	%p10, %r13, 1;
	@%p10 bra 	$L__BB0_11;
	add.s32 	%r30, %r39, %r3;
	mul.wide.u32 	%rd86, %r30, 8;
	add.s64 	%rd87, %rd2, %rd86;
	ld.global.u64 	%rd88, [%rd87];
	mad.lo.s32 	%r31, %r39, %r19, %r2;
	mul.wide.s32 	%rd89, %r31, 8;
	add.s64 	%rd90, %rd1, %rd89;
	ld.global.u64 	%rd91, [%rd90];
	mad.lo.s64 	%rd92, %rd91, %rd88, %rd119;
	cvt.u64.u32 	%rd93, %r3;
	cvt.u64.u32 	%rd94, %r39;
	add.s64 	%rd95, %rd94, %rd93;
	shl.b64 	%rd96, %rd95, 3;
	add.s64 	%rd97, %rd2, %rd96;
	ld.global.u64 	%rd98, [%rd97+8];
	mul.wide.s32 	%rd99, %r19, 8;
	add.s64 	%rd100, %rd90, %rd99;
	ld.global.u64 	%rd101, [%rd100];
	mad.lo.s64 	%rd119, %rd101, %rd98, %rd92;
	add.s32 	%r39, %r39, 2;
$L__BB0_11:
	and.b32  	%r32, %r18, 1;
	setp.eq.b32 	%p11, %r32, 1;
	not.pred 	%p12, %p11;
	@%p12 bra 	$L__BB0_13;
	add.s32 	%r33, %r39, %r3;
	mul.wide.u32 	%rd102, %r33, 8;
	add.s64 	%rd103, %rd2, %rd102;
	ld.global.u64 	%rd104, [%rd103];
	mad.lo.s32 	%r34, %r39, %r19, %r2;
	mul.wide.s32 	%rd105, %r34, 8;
	add.s64 	%rd106, %rd1, %rd105;
	ld.global.u64 	%rd107, [%rd106];
	mad.lo.s64 	%rd119, %rd107, %rd104, %rd119;
$L__BB0_13:
	mad.lo.s32 	%r35, %r19, %r1, %r2;
	cvta.to.global.u64 	%rd108, %rd18;
	mul.wide.s32 	%rd109, %r35, 8;
	add.s64 	%rd110, %rd108, %rd109;
	st.global.u64 	[%rd110], %rd119;
$L__BB0_14:
	ret;

}


// ===== COMPILED SASS (sm_100) =====

	.target	sm_100

	.elftype	@"ET_EXEC"


//--------------------- .note.nv.tkinfo           --------------------------
	.section	.note.nv.tkinfo,"",@"SHT_NOTE"
	.sectionflags	@"SHF_NOTE_NV_TKINFO"
	.tkinfo
        /*0018*/ 	.word	0x00000002
        /*0030*/ 	.string	""
        /*0030*/ 	.string	"ptxas"
        /*0030*/ 	.string	"Cuda compilation tools, release 13.0, V13.0.88"
        /*0030*/ 	.string	"Build cuda_13.0.r13.0/compiler.36424714_0"
        /*0030*/ 	.string	"-arch sm_100 -m 64 "



//--------------------- .note.nv.cuinfo           --------------------------
	.section	.note.nv.cuinfo,"",@"SHT_NOTE"
	.sectionflags	@"SHF_NOTE_NV_CUINFO"
        /*0018*/ 	.short	0x0002
        /*001a*/ 	.short	0x0064
        /*001c*/ 	.short	0x0082
	.zero		2


//--------------------- .nv.info                  --------------------------
	.section	.nv.info,"",@"SHT_CUDA_INFO"
	.align	4


	//----- nvinfo : EIATTR_REGCOUNT
	.align		4
        /*0000*/ 	.byte	0x04, 0x2f
        /*0002*/ 	.short	(.L_1 - .L_0)
	.align		4
.L_0:
        /*0004*/ 	.word	index@(_Z20matrixMultiplyKernelPxS_S_iii)
        /*0008*/ 	.word	0x00000020


	//----- nvinfo : EIATTR_FRAME_SIZE
	.align		4
.L_1:
        /*000c*/ 	.byte	0x04, 0x11
        /*000e*/ 	.short	(.L_3 - .L_2)
	.align		4
.L_2:
        /*0010*/ 	.word	index@(_Z20matrixMultiplyKernelPxS_S_iii)
        /*0014*/ 	.word	0x00000000


	//----- nvinfo : EIATTR_MIN_STACK_SIZE
	.align		4
.L_3:
        /*0018*/ 	.byte	0x04, 0x12
        /*001a*/ 	.short	(.L_5 - .L_4)
	.align		4
.L_4:
        /*001c*/ 	.word	index@(_Z20matrixMultiplyKernelPxS_S_iii)
        /*0020*/ 	.word	0x00000000
.L_5:


//--------------------- .nv.compat                --------------------------
	.section	.nv.compat,"",@"SHT_CUDA_COMPAT_INFO"
	.align	4
        /*0000*/ 	.byte	0x02, 0x09, 0x00, 0x00, 0x02, 0x02, 0x01, 0x00, 0x02, 0x05, 0x05, 0x00, 0x03, 0x07, 0x01, 0x01
        /*0010*/ 	.byte	0x02, 0x03, 0x00, 0x00, 0x02, 0x06, 0x01, 0x00, 0x04, 0x0b, 0x08, 0x00, 0x09, 0x00, 0x00, 0x00
        /*0020*/ 	.byte	0x00, 0x00, 0x00, 0x00


//--------------------- .nv.info._Z20matrixMultiplyKernelPxS_S_iii --------------------------
	.section	.nv.info._Z20matrixMultiplyKernelPxS_S_iii,"",@"SHT_CUDA_INFO"
	.sectionflags	@""
	.align	4


	//----- nvinfo : EIATTR_CUDA_API_VERSION
	.align		4
        /*0000*/ 	.byte	0x04, 0x37
        /*0002*/ 	.short	(.L_7 - .L_6)
.L_6:
        /*0004*/ 	.word	0x00000082


	//----- nvinfo : EIATTR_KPARAM_INFO
	.align		4
.L_7:
        /*0008*/ 	.byte	0x04, 0x17
        /*000a*/ 	.short	(.L_9 - .L_8)
.L_8:
        /*000c*/ 	.word	0x00000000
        /*0010*/ 	.short	0x0005
        /*0012*/ 	.short	0x0020
        /*0014*/ 	.byte	0x00, 0xf0, 0x11, 0x00


	//----- nvinfo : EIATTR_KPARAM_INFO
	.align		4
.L_9:
        /*0018*/ 	.byte	0x04, 0x17
        /*001a*/ 	.short	(.L_11 - .L_10)
.L_10:
        /*001c*/ 	.word	0x00000000
        /*0020*/ 	.short	0x0004
        /*0022*/ 	.short	0x001c
        /*0024*/ 	.byte	0x00, 0xf0, 0x11, 0x00


	//----- nvinfo : EIATTR_KPARAM_INFO
	.align		4
.L_11:
        /*0028*/ 	.byte	0x04, 0x17
        /*002a*/ 	.short	(.L_13 - .L_12)
.L_12:
        /*002c*/ 	.word	0x00000000
        /*0030*/ 	.short	0x0003
        /*0032*/ 	.short	0x0018
        /*0034*/ 	.byte	0x00, 0xf0, 0x11, 0x00


	//----- nvinfo : EIATTR_KPARAM_INFO
	.align		4
.L_13:
        /*0038*/ 	.byte	0x04, 0x17
        /*003a*/ 	.short	(.L_15 - .L_14)
.L_14:
        /*003c*/ 	.word	0x00000000
        /*0040*/ 	.short	0x0002
        /*0042*/ 	.short	0x0010
        /*0044*/ 	.byte	0x00, 0xf5, 0x21, 0x00


	//----- nvinfo : EIATTR_KPARAM_INFO
	.align		4
.L_15:
        /*0048*/ 	.byte	0x04, 0x17
        /*004a*/ 	.short	(.L_17 - .L_16)
.L_16:
        /*004c*/ 	.word	0x00000000
        /*0050*/ 	.short	0x0001
        /*0052*/ 	.short	0x0008
        /*0054*/ 	.byte	0x00, 0xf5, 0x21, 0x00


	//----- nvinfo : EIATTR_KPARAM_INFO
	.align		4
.L_17:
        /*0058*/ 	.byte	0x04, 0x17
        /*005a*/ 	.short	(.L_19 - .L_18)
.L_18:
        /*005c*/ 	.word	0x00000000
        /*0060*/ 	.short	0x0000
        /*0062*/ 	.short	0x0000
        /*0064*/ 	.byte	0x00, 0xf5, 0x21, 0x00


	//----- nvinfo : EIATTR_SPARSE_MMA_MASK
	.align		4
.L_19:
        /*0068*/ 	.byte	0x03, 0x50
        /*006a*/ 	.short	0x0000


	//----- nvinfo : EIATTR_MAXREG_COUNT
	.align		4
        /*006c*/ 	.byte	0x03, 0x1b
        /*006e*/ 	.short	0x00ff


	//----- nvinfo : EIATTR_MERCURY_ISA_VERSION
	.align		4
        /*0070*/ 	.byte	0x03, 0x5f
        /*0072*/ 	.short	0x0101


	//----- nvinfo : EIATTR_VRC_CTA_INIT_COUNT
	.align		4
        /*0074*/ 	.byte	0x02, 0x4a
	.zero		1
	.zero		1


	//----- nvinfo : EIATTR_EXIT_INSTR_OFFSETS
	.align		4
        /*0078*/ 	.byte	0x04, 0x1c
        /*007a*/ 	.short	(.L_21 - .L_20)


	//   ....[0]....
.L_20:
        /*007c*/ 	.word	0x000000d0


	//   ....[1]....
        /*0080*/ 	.word	0x00000bc0


	//----- nvinfo : EIATTR_CBANK_PARAM_SIZE
	.align		4
.L_21:
        /*0084*/ 	.byte	0x03, 0x19
        /*0086*/ 	.short	0x0024


	//----- nvinfo : EIATTR_PARAM_CBANK
	.align		4
        /*0088*/ 	.byte	0x04, 0x0a
        /*008a*/ 	.short	(.L_23 - .L_22)
	.align		4
.L_22:
        /*008c*/ 	.word	index@(.nv.constant0._Z20matrixMultiplyKernelPxS_S_iii)
        /*0090*/ 	.short	0x0380
        /*0092*/ 	.short	0x0024


	//----- nvinfo : EIATTR_SW_WAR
	.align		4
.L_23:
        /*0094*/ 	.byte	0x04, 0x36
        /*0096*/ 	.short	(.L_25 - .L_24)
.L_24:
        /*0098*/ 	.word	0x00000008
.L_25:


//--------------------- .nv.callgraph             --------------------------
	.section	.nv.callgraph,"",@"SHT_CUDA_CALLGRAPH"
	.align	4
	.sectionentsize	8
	.align		4
        /*0000*/ 	.word	0x00000000
	.align		4
        /*0004*/ 	.word	0xffffffff
	.align		4
        /*0008*/ 	.word	0x00000000
	.align		4
        /*000c*/ 	.word	0xfffffffe
	.align		4
        /*0010*/ 	.word	0x00000000
	.align		4
        /*0014*/ 	.word	0xfffffffd
	.align		4
        /*0018*/ 	.word	0x00000000
	.align		4
        /*001c*/ 	.word	0xfffffffc


//--------------------- .text._Z20matrixMultiplyKernelPxS_S_iii --------------------------
	.section	.text._Z20matrixMultiplyKernelPxS_S_iii,"ax",@progbits
	.align	128
        .global         _Z20matrixMultiplyKernelPxS_S_iii
        .type           _Z20matrixMultiplyKernelPxS_S_iii,@function
        .size           _Z20matrixMultiplyKernelPxS_S_iii,(.L_x_6 - _Z20matrixMultiplyKernelPxS_S_iii)
        .other          _Z20matrixMultiplyKernelPxS_S_iii,@"STO_CUDA_ENTRY STV_DEFAULT"
_Z20matrixMultiplyKernelPxS_S_iii:
.text._Z20matrixMultiplyKernelPxS_S_iii:
[----:B------:R-:W-:Y:S01]  /*0000*/  LDC R1, c[0x0][0x37c] ;  /* 0x0000df00ff017b82 */ /* 0x000fe20000000800 */
[----:B------:R-:W0:Y:S07]  /*0010*/  S2R R4, SR_TID.X ;  /* 0x0000000000047919 */ /* 0x000e2e0000002100 */
[----:B------:R-:W1:Y:S01]  /*0020*/  LDC R2, c[0x0][0x364] ;  /* 0x0000d900ff027b82 */ /* 0x000e620000000800 */
[----:B------:R-:W2:Y:S01]  /*0030*/  LDCU UR6, c[0x0][0x398] ;  /* 0x00007300ff0677ac */ /* 0x000ea20008000800 */
[----:B------:R-:W1:Y:S06]  /*0040*/  S2R R5, SR_TID.Y ;  /* 0x0000000000057919 */ /* 0x000e6c0000002200 */
[----:B------:R-:W0:Y:S08]  /*0050*/  S2UR UR5, SR_CTAID.X ;  /* 0x00000000000579c3 */ /* 0x000e300000002500 */
[----:B------:R-:W0:Y:S08]  /*0060*/  LDC R3, c[0x0][0x360] ;  /* 0x0000d800ff037b82 */ /* 0x000e300000000800 */
[----:B------:R-:W1:Y:S08]  /*0070*/  S2UR UR4, SR_CTAID.Y ;  /* 0x00000000000479c3 */ /* 0x000e700000002600 */
[----:B------:R-:W3:Y:S01]  /*0080*/  LDC R0, c[0x0][0x3a0] ;  /* 0x0000e800ff007b82 */ /* 0x000ee20000000800 */
[----:B0-----:R-:W-:-:S02]  /*0090*/  IMAD R3, R3, UR5, R4 ;  /* 0x0000000503037c24 */ /* 0x001fc4000f8e0204 */
[----:B-1----:R-:W-:-:S03]  /*00a0*/  IMAD R2, R2, UR4, R5 ;  /* 0x0000000402027c24 */ /* 0x002fc6000f8e0205 */
[----:B---3--:R-:W-:-:S04]  /*00b0*/  ISETP.GE.AND P0, PT, R3, R0, PT ;  /* 0x000000000300720c */ /* 0x008fc80003f06270 */
[----:B--2---:R-:W-:-:S13]  /*00c0*/  ISETP.GE.OR P0, PT, R2, UR6, P0 ;  /* 0x0000000602007c0c */ /* 0x004fda0008706670 */
[----:B------:R-:W-:Y:S05]  /*00d0*/  @P0 EXIT ;  /* 0x000000000000094d */ /* 0x000fea0003800000 */
[----:B------:R-:W0:Y:S01]  /*00e0*/  LDCU UR5, c[0x0][0x39c] ;  /* 0x00007380ff0577ac */ /* 0x000e220008000800 */
[----:B------:R-:W-:Y:S01]  /*00f0*/  CS2R R16, SRZ ;  /* 0x0000000000107805 */ /* 0x000fe2000001ff00 */
[----:B------:R-:W1:Y:S01]  /*0100*/  LDCU.64 UR8, c[0x0][0x358] ;  /* 0x00006b00ff0877ac */ /* 0x000e620008000a00 */
[----:B0-----:R-:W-:-:S09]  /*0110*/  UISETP.GE.AND UP0, UPT, UR5, 0x1, UPT ;  /* 0x000000010500788c */ /* 0x001fd2000bf06270 */
[----:B-1----:R-:W-:Y:S05]  /*0120*/  BRA.U !UP0, `(.L_x_0) ;  /* 0x0000000908947547 */ /* 0x002fea000b800000 */
[----:B------:R-:W-:Y:S02]  /*0130*/  UISETP.GE.U32.AND UP1, UPT, UR5, 0x8, UPT ;  /* 0x000000080500788c */ /* 0x000fe4000bf26070 */
[----:B------:R-:W-:Y:S01]  /*0140*/  IMAD R4, R2, UR5, RZ ;  /* 0x0000000502047c24 */ /* 0x000fe2000f8e02ff */
[----:B------:R-:W-:Y:S01]  /*0150*/  ULOP3.LUT UR6, UR5, 0x7, URZ, 0xc0, !UPT ;  /* 0x0000000705067892 */ /* 0x000fe2000f8ec0ff */
[----:B------:R-:W-:Y:S01]  /*0160*/  CS2R R16, SRZ ;  /* 0x0000000000107805 */ /* 0x000fe2000001ff00 */
[----:B------:R-:W-:Y:S02]  /*0170*/  UMOV UR4, URZ ;  /* 0x000000ff00047c82 */ /* 0x000fe40008000000 */
[----:B------:R-:W-:Y:S02]  /*0180*/  UISETP.NE.AND UP0, UPT, UR6, URZ, UPT ;  /* 0x000000ff0600728c */ /* 0x000fe4000bf05270 */
[----:B------:R-:W-:Y:S09]  /*0190*/  BRA.U !UP1, `(.L_x_1) ;  /* 0x00000005091c7547 */ /* 0x000ff2000b800000 */
[----:B------:R-:W0:Y:S01]  /*01a0*/  LDC.64 R6, c[0x0][0x380] ;  /* 0x0000e000ff067b82 */ /* 0x000e220000000a00 */
[----:B------:R-:W-:Y:S01]  /*01b0*/  ULOP3.LUT UR4, UR5, 0x7ffffff8, URZ, 0xc0, !UPT ;  /* 0x7ffffff805047892 */ /* 0x000fe2000f8ec0ff */
[----:B------:R-:W-:Y:S02]  /*01c0*/  CS2R R16, SRZ ;  /* 0x0000000000107805 */ /* 0x000fe4000001ff00 */
[----:B------:R-:W-:Y:S01]  /*01d0*/  MOV R5, R3 ;  /* 0x0000000300057202 */ /* 0x000fe20000000f00 */
[----:B------:R-:W-:Y:S01]  /*01e0*/  UIADD3 UR7, UPT, UPT, -UR4, URZ, URZ ;  /* 0x000000ff04077290 */ /* 0x000fe2000fffe1ff */
[----:B0-----:R-:W-:-:S03]  /*01f0*/  IMAD.WIDE.U32 R6, R4, 0x8, R6 ;  /* 0x0000000804067825 */ /* 0x001fc600078e0006 */
[----:B------:R-:W-:-:S04]  /*0200*/  IADD3 R6, P0, PT, R6, 0x20, RZ ;  /* 0x0000002006067810 */ /* 0x000fc80007f1e0ff */
[----:B------:R-:W-:-:S09]  /*0210*/  IADD3.X R7, PT, PT, RZ, R7, RZ, P0, !PT ;  /* 0x00000007ff077210 */ /* 0x000fd200007fe4ff */
.L_x_2:
[----:B------:R-:W0:Y:S01]  /*0220*/  LDC.64 R24, c[0x0][0x388] ;  /* 0x0000e200ff187b82 */ /* 0x000e220000000a00 */
[----:B------:R-:W2:Y:S04]  /*0230*/  LDG.E.64 R10, desc[UR8][R6.64+-0x20] ;  /* 0xffffe008060a7981 */ /* 0x000ea8000c1e1b00 */
[----:B------:R-:W3:Y:S04]  /*0240*/  LDG.E.64 R20, desc[UR8][R6.64+-0x18] ;  /* 0xffffe80806147981 */ /* 0x000ee8000c1e1b00 */
[----:B------:R-:W4:Y:S01]  /*0250*/  LDG.E.64 R12, desc[UR8][R6.64+-0x10] ;  /* 0xfffff008060c7981 */ /* 0x000f22000c1e1b00 */
[----:B0-----:R-:W-:-:S05]  /*0260*/  IMAD.WIDE R24, R5, 0x8, R24 ;  /* 0x0000000805187825 */ /* 0x001fca00078e0218 */
[----:B------:R-:W2:Y:S01]  /*0270*/  LDG.E.64 R22, desc[UR8][R24.64] ;  /* 0x0000000818167981 */ /* 0x000ea2000c1e1b00 */
[----:B------:R-:W-:-:S05]  /*0280*/  IMAD.WIDE R28, R0, 0x8, R24 ;  /* 0x00000008001c7825 */ /* 0x000fca00078e0218 */
[----:B------:R-:W3:Y:S01]  /*0290*/  LDG.E.64 R14, desc[UR8][R28.64] ;  /* 0x000000081c0e7981 */ /* 0x000ee2000c1e1b00 */
[----:B------:R-:W-:-:S05]  /*02a0*/  IMAD.WIDE R26, R0, 0x8, R28 ;  /* 0x00000008001a7825 */ /* 0x000fca00078e021c */
[----:B------:R-:W4:Y:S01]  /*02b0*/  LDG.E.64 R8, desc[UR8][R26.64] ;  /* 0x000000081a087981 */ /* 0x000f22000c1e1b00 */
[----:B------:R-:W-:-:S05]  /*02c0*/  IMAD.WIDE R18, R0, 0x8, R26 ;  /* 0x0000000800127825 */ /* 0x000fca00078e021a */
[----:B------:R-:W5:Y:S01]  /*02d0*/  LDG.E.64 R24, desc[UR8][R18.64] ;  /* 0x0000000812187981 */ /* 0x000f62000c1e1b00 */
[----:B--2---:R-:W-:Y:S02]  /*02e0*/  IMAD R23, R23, R10, RZ ;  /* 0x0000000a17177224 */ /* 0x004fe400078e02ff */
[----:B------:R-:W-:-:S04]  /*02f0*/  IMAD.WIDE.U32 R16, R10, R22, R16 ;  /* 0x000000160a107225 */ /* 0x000fc800078e0010 */
[----:B------:R-:W-:Y:S02]  /*0300*/  IMAD R23, R11, R22, R23 ;  /* 0x000000160b177224 */ /* 0x000fe400078e0217 */
[----:B------:R-:W5:Y:S03]  /*0310*/  LDG.E.64 R10, desc[UR8][R6.64+-0x8] ;  /* 0xfffff808060a7981 */ /* 0x000f66000c1e1b00 */
[----:B------:R-:W-:Y:S01]  /*0320*/  IADD3 R17, PT, PT, R17, R23, RZ ;  /* 0x0000001711117210 */ /* 0x000fe20007ffe0ff */
[----:B---3--:R-:W-:-:S04]  /*0330*/  IMAD R23, R15, R20, RZ ;  /* 0x000000140f177224 */ /* 0x008fc800078e02ff */
[-C--:B------:R-:W-:Y:S02]  /*0340*/  IMAD R23, R21, R14.reuse, R23 ;  /* 0x0000000e15177224 */ /* 0x080fe400078e0217 */
[----:B------:R-:W-:Y:S02]  /*0350*/  IMAD.WIDE.U32 R16, R20, R14, R16 ;  /* 0x0000000e14107225 */ /* 0x000fe400078e0010 */
[----:B------:R-:W2:Y:S02]  /*0360*/  LDG.E.64 R20, desc[UR8][R6.64] ;  /* 0x0000000806147981 */ /* 0x000ea4000c1e1b00 */
[----:B------:R-:W-:Y:S01]  /*0370*/  IMAD.WIDE R14, R0, 0x8, R18 ;  /* 0x00000008000e7825 */ /* 0x000fe200078e0212 */
[----:B------:R-:W-:-:S04]  /*0380*/  IADD3 R17, PT, PT, R17, R23, RZ ;  /* 0x0000001711117210 */ /* 0x000fc80007ffe0ff */
[----:B------:R-:W2:Y:S01]  /*0390*/  LDG.E.64 R22, desc[UR8][R14.64] ;  /* 0x000000080e167981 */ /* 0x000ea2000c1e1b00 */
[----:B----4-:R-:W-:Y:S02]  /*03a0*/  IMAD R9, R9, R12, RZ ;  /* 0x0000000c09097224 */ /* 0x010fe400078e02ff */
[----:B------:R-:W-:-:S04]  /*03b0*/  IMAD.WIDE R28, R0, 0x8, R14 ;  /* 0x00000008001c7825 */ /* 0x000fc800078e020e */
[-C--:B------:R-:W-:Y:S01]  /*03c0*/  IMAD R13, R13, R8.reuse, R9 ;  /* 0x000000080d0d7224 */ /* 0x080fe200078e0209 */
[----:B------:R0:W3:Y:S01]  /*03d0*/  LDG.E.64 R18, desc[UR8][R28.64] ;  /* 0x000000081c127981 */ /* 0x0000e2000c1e1b00 */
[----:B------:R-:W-:-:S03]  /*03e0*/  IMAD.WIDE.U32 R8, R12, R8, R16 ;  /* 0x000000080c087225 */ /* 0x000fc600078e0010 */
[----:B------:R-:W3:Y:S02]  /*03f0*/  LDG.E.64 R16, desc[UR8][R6.64+0x8] ;  /* 0x0000080806107981 */ /* 0x000ee4000c1e1b00 */
[----:B------:R-:W-:Y:S02]  /*0400*/  IADD3 R9, PT, PT, R9, R13, RZ ;  /* 0x0000000d09097210 */ /* 0x000fe40007ffe0ff */
[----:B------:R-:W4:Y:S01]  /*0410*/  LDG.E.64 R12, desc[UR8][R6.64+0x10] ;  /* 0x00001008060c7981 */ /* 0x000f22000c1e1b00 */
[----:B0-----:R-:W-:-:S05]  /*0420*/  IMAD.WIDE R28, R0, 0x8, R28 ;  /* 0x00000008001c7825 */ /* 0x001fca00078e021c */
[----:B------:R-:W4:Y:S01]  /*0430*/  LDG.E.64 R14, desc[UR8][R28.64] ;  /* 0x000000081c0e7981 */ /* 0x000f22000c1e1b00 */
[----:B-----5:R-:W-:-:S04]  /*0440*/  IMAD R27, R25, R10, RZ ;  /* 0x0000000a191b7224 */ /* 0x020fc800078e02ff */
[-C--:B------:R-:W-:Y:S02]  /*0450*/  IMAD R27, R11, R24.reuse, R27 ;  /* 0x000000180b1b7224 */ /* 0x080fe400078e021b */
[----:B------:R-:W-:Y:S02]  /*0460*/  IMAD.WIDE.U32 R24, R10, R24, R8 ;  /* 0x000000180a187225 */ /* 0x000fe400078e0008 */
[----:B------:R0:W5:Y:S02]  /*0470*/  LDG.E.64 R8, desc[UR8][R6.64+0x18] ;  /* 0x0000180806087981 */ /* 0x000164000c1e1b00 */
[----:B------:R-:W-:-:S06]  /*0480*/  IMAD.WIDE R10, R0, 0x8, R28 ;  /* 0x00000008000a7825 */ /* 0x000fcc00078e021c */
[----:B------:R-:W5:Y:S01]  /*0490*/  LDG.E.64 R10, desc[UR8][R10.64] ;  /* 0x000000080a0a7981 */ /* 0x000f62000c1e1b00 */
[----:B------:R-:W-:Y:S01]  /*04a0*/  IADD3 R25, PT, PT, R25, R27, RZ ;  /* 0x0000001b19197210 */ /* 0x000fe20007ffe0ff */
[----:B--2---:R-:W-:-:S04]  /*04b0*/  IMAD R23, R23, R20, RZ ;  /* 0x0000001417177224 */ /* 0x004fc800078e02ff */
[-C--:B------:R-:W-:Y:S02]  /*04c0*/  IMAD R23, R21, R22.reuse, R23 ;  /* 0x0000001615177224 */ /* 0x080fe400078e0217 */
[----:B------:R-:W-:-:S05]  /*04d0*/  IMAD.WIDE.U32 R20, R20, R22, R24 ;  /* 0x0000001614147225 */ /* 0x000fca00078e0018 */
[----:B------:R-:W-:Y:S01]  /*04e0*/  IADD3 R21, PT, PT, R21, R23, RZ ;  /* 0x0000001715157210 */ /* 0x000fe20007ffe0ff */
[----:B---3--:R-:W-:-:S04]  /*04f0*/  IMAD R19, R19, R16, RZ ;  /* 0x0000001013137224 */ /* 0x008fc800078e02ff */
[-C--:B------:R-:W-:Y:S02]  /*0500*/  IMAD R19, R17, R18.reuse, R19 ;  /* 0x0000001211137224 */ /* 0x080fe400078e0213 */
[----:B------:R-:W-:-:S05]  /*0510*/  IMAD.WIDE.U32 R16, R16, R18, R20 ;  /* 0x0000001210107225 */ /* 0x000fca00078e0014 */
[----:B------:R-:W-:Y:S01]  /*0520*/  IADD3 R17, PT, PT, R17, R19, RZ ;  /* 0x0000001311117210 */ /* 0x000fe20007ffe0ff */
[----:B----4-:R-:W-:Y:S01]  /*0530*/  IMAD R15, R15, R12, RZ ;  /* 0x0000000c0f0f7224 */ /* 0x010fe200078e02ff */
[----:B------:R-:W-:-:S03]  /*0540*/  UIADD3 UR7, UPT, UPT, UR7, 0x8, URZ ;  /* 0x0000000807077890 */ /* 0x000fc6000fffe0ff */
[-C--:B------:R-:W-:Y:S02]  /*0550*/  IMAD R15, R13, R14.reuse, R15 ;  /* 0x0000000e0d0f7224 */ /* 0x080fe400078e020f */
[----:B------:R-:W-:Y:S01]  /*0560*/  IMAD.WIDE.U32 R12, R12, R14, R16 ;  /* 0x0000000e0c0c7225 */ /* 0x000fe200078e0010 */
[----:B------:R-:W-:-:S04]  /*0570*/  UISETP.NE.AND UP1, UPT, UR7, URZ, UPT ;  /* 0x000000ff0700728c */ /* 0x000fc8000bf25270 */
[----:B------:R-:W-:Y:S02]  /*0580*/  IADD3 R13, PT, PT, R13, R15, RZ ;  /* 0x0000000f0d0d7210 */ /* 0x000fe40007ffe0ff */
[----:B0-----:R-:W-:Y:S02]  /*0590*/  IADD3 R6, P0, PT, R6, 0x40, RZ ;  /* 0x0000004006067810 */ /* 0x001fe40007f1e0ff */
[----:B------:R-:W-:Y:S02]  /*05a0*/  LEA R5, R0, R5, 0x3 ;  /* 0x0000000500057211 */ /* 0x000fe400078e18ff */
[----:B------:R-:W-:Y:S01]  /*05b0*/  IADD3.X R7, PT, PT, RZ, R7, RZ, P0, !PT ;  /* 0x00000007ff077210 */ /* 0x000fe200007fe4ff */
[----:B-----5:R-:W-:Y:S02]  /*05c0*/  IMAD R11, R11, R8, RZ ;  /* 0x000000080b0b7224 */ /* 0x020fe400078e02ff */
[----:B------:R-:W-:-:S04]  /*05d0*/  IMAD.WIDE.U32 R16, R8, R10, R12 ;  /* 0x0000000a08107225 */ /* 0x000fc800078e000c */
[----:B------:R-:W-:-:S05]  /*05e0*/  IMAD R11, R9, R10, R11 ;  /* 0x0000000a090b7224 */ /* 0x000fca00078e020b */
[----:B------:R-:W-:Y:S01]  /*05f0*/  IADD3 R17, PT, PT, R17, R11, RZ ;  /* 0x0000000b11117210 */ /* 0x000fe20007ffe0ff */
[----:B------:R-:W-:Y:S06]  /*0600*/  BRA.U UP1, `(.L_x_2) ;  /* 0xfffffffd01047547 */ /* 0x000fec000b83ffff */
.L_x_1:
[----:B------:R-:W-:Y:S05]  /*0610*/  BRA.U !UP0, `(.L_x_0) ;  /* 0x0000000508587547 */ /* 0x000fea000b800000 */
[----:B------:R-:W-:Y:S02]  /*0620*/  UISETP.GE.U32.AND UP0, UPT, UR6, 0x4, UPT ;  /* 0x000000040600788c */ /* 0x000fe4000bf06070 */
[----:B------:R-:W-:-:S04]  /*0630*/  ULOP3.LUT UR7, UR5, 0x3, URZ, 0xc0, !UPT ;  /* 0x0000000305077892 */ /* 0x000fc8000f8ec0ff */
[----:B------:R-:W-:-:S03]  /*0640*/  UISETP.NE.AND UP1, UPT, UR7, URZ, UPT ;  /* 0x000000ff0700728c */ /* 0x000fc6000bf25270 */
[----:B------:R-:W-:Y:S08]  /*0650*/  BRA.U !UP0, `(.L_x_3) ;  /* 0x00000001089c7547 */ /* 0x000ff0000b800000 */
[----:B------:R-:W0:Y:S01]  /*0660*/  LDC.64 R18, c[0x0][0x380] ;  /* 0x0000e000ff127b82 */ /* 0x000e220000000a00 */
[----:B------:R-:W1:Y:S01]  /*0670*/  LDCU.64 UR10, c[0x0][0x380] ;  /* 0x00007000ff0a77ac */ /* 0x000e620008000a00 */
[----:B------:R-:W-:Y:S01]  /*0680*/  IADD3 R5, PT, PT, R4, UR4, RZ ;  /* 0x0000000404057c10 */ /* 0x000fe2000fffe0ff */
[----:B------:R-:W-:Y:S01]  /*0690*/  IMAD R7, R0, UR4, R3 ;  /* 0x0000000400077c24 */ /* 0x000fe2000f8e0203 */
[----:B------:R-:W-:-:S04]  /*06a0*/  IADD3 R6, P0, PT, R4, UR4, RZ ;  /* 0x0000000404067c10 */ /* 0x000fc8000ff1e0ff */
[----:B------:R-:W2:Y:S01]  /*06b0*/  LDC.64 R26, c[0x0][0x388] ;  /* 0x0000e200ff1a7b82 */ /* 0x000ea20000000a00 */
[----:B0-----:R-:W-:Y:S01]  /*06c0*/  IMAD.WIDE.U32 R18, R5, 0x8, R18 ;  /* 0x0000000805127825 */ /* 0x001fe200078e0012 */
[----:B------:R-:W-:Y:S02]  /*06d0*/  IADD3.X R5, PT, PT, RZ, RZ, RZ, P0, !PT ;  /* 0x000000ffff057210 */ /* 0x000fe400007fe4ff */
[----:B-1----:R-:W-:-:S03]  /*06e0*/  LEA R24, P0, R6, UR10, 0x3 ;  /* 0x0000000a06187c11 */ /* 0x002fc6000f8018ff */
[----:B------:R-:W3:Y:S01]  /*06f0*/  LDG.E.64 R18, desc[UR8][R18.64] ;  /* 0x0000000812127981 */ /* 0x000ee2000c1e1b00 */
[----:B--2---:R-:W-:-:S05]  /*0700*/  IMAD.WIDE R26, R7, 0x8, R26 ;  /* 0x00000008071a7825 */ /* 0x004fca00078e021a */
[----:B------:R-:W3:Y:S01]  /*0710*/  LDG.E.64 R20, desc[UR8][R26.64] ;  /* 0x000000081a147981 */ /* 0x000ee2000c1e1b00 */
[----:B------:R-:W-:Y:S01]  /*0720*/  LEA.HI.X R25, R6, UR11, R5, 0x3, P0 ;  /* 0x0000000b06197c11 */ /* 0x000fe200080f1c05 */
[----:B------:R-:W-:-:S04]  /*0730*/  IMAD.WIDE R28, R0, 0x8, R26 ;  /* 0x00000008001c7825 */ /* 0x000fc800078e021a */
[----:B------:R-:W2:Y:S04]  /*0740*/  LDG.E.64 R12, desc[UR8][R24.64+0x8] ;  /* 0x00000808180c7981 */ /* 0x000ea8000c1e1b00 */
[----:B------:R0:W2:Y:S04]  /*0750*/  LDG.E.64 R14, desc[UR8][R28.64] ;  /* 0x000000081c0e7981 */ /* 0x0000a8000c1e1b00 */
[----:B------:R-:W4:Y:S04]  /*0760*/  LDG.E.64 R8, desc[UR8][R24.64+0x10] ;  /* 0x0000100818087981 */ /* 0x000f28000c1e1b00 */
[----:B------:R-:W5:Y:S01]  /*0770*/  LDG.E.64 R6, desc[UR8][R24.64+0x18] ;  /* 0x0000180818067981 */ /* 0x000f62000c1e1b00 */
[----:B0-----:R-:W-:-:S05]  /*0780*/  IMAD.WIDE R28, R0, 0x8, R28 ;  /* 0x00000008001c7825 */ /* 0x001fca00078e021c */
[----:B------:R-:W4:Y:S01]  /*0790*/  LDG.E.64 R10, desc[UR8][R28.64] ;  /* 0x000000081c0a7981 */ /* 0x000f22000c1e1b00 */
[----:B------:R-:W-:-:S06]  /*07a0*/  IMAD.WIDE R22, R0, 0x8, R28 ;  /* 0x0000000800167825 */ /* 0x000fcc00078e021c */
[----:B------:R-:W5:Y:S01]  /*07b0*/  LDG.E.64 R22, desc[UR8][R22.64] ;  /* 0x0000000816167981 */ /* 0x000f62000c1e1b00 */
[----:B------:R-:W-:Y:S01]  /*07c0*/  UIADD3 UR4, UPT, UPT, UR4, 0x4, URZ ;  /* 0x0000000404047890 */ /* 0x000fe2000fffe0ff */
[----:B---3--:R-:W-:Y:S02]  /*07d0*/  IMAD R5, R21, R18, RZ ;  /* 0x0000001215057224 */ /* 0x008fe400078e02ff */
[----:B------:R-:W-:-:S04]  /*07e0*/  IMAD.WIDE.U32 R16, R18, R20, R16 ;  /* 0x0000001412107225 */ /* 0x000fc800078e0010 */
[----:B------:R-:W-:-:S05]  /*07f0*/  IMAD R5, R19, R20, R5 ;  /* 0x0000001413057224 */ /* 0x000fca00078e0205 */
[----:B------:R-:W-:Y:S01]  /*0800*/  IADD3 R17, PT, PT, R17, R5, RZ ;  /* 0x0000000511117210 */ /* 0x000fe20007ffe0ff */
[----:B--2---:R-:W-:-:S04]  /*0810*/  IMAD R5, R15, R12, RZ ;  /* 0x0000000c0f057224 */ /* 0x004fc800078e02ff */
[-C--:B------:R-:W-:Y:S02]  /*0820*/  IMAD R5, R13, R14.reuse, R5 ;  /* 0x0000000e0d057224 */ /* 0x080fe400078e0205 */
[----:B------:R-:W-:-:S05]  /*0830*/  IMAD.WIDE.U32 R12, R12, R14, R16 ;  /* 0x0000000e0c0c7225 */ /* 0x000fca00078e0010 */
[----:B------:R-:W-:Y:S01]  /*0840*/  IADD3 R13, PT, PT, R13, R5, RZ ;  /* 0x000000050d0d7210 */ /* 0x000fe20007ffe0ff */
[----:B----4-:R-:W-:-:S04]  /*0850*/  IMAD R5, R11, R8, RZ ;  /* 0x000000080b057224 */ /* 0x010fc800078e02ff */
[-C--:B------:R-:W-:Y:S02]  /*0860*/  IMAD R5, R9, R10.reuse, R5 ;  /* 0x0000000a09057224 */ /* 0x080fe400078e0205 */
[----:B------:R-:W-:-:S04]  /*0870*/  IMAD.WIDE.U32 R8, R8, R10, R12 ;  /* 0x0000000a08087225 */ /* 0x000fc800078e000c */
[----:B-----5:R-:W-:Y:S01]  /*0880*/  IMAD R11, R23, R6, RZ ;  /* 0x00000006170b7224 */ /* 0x020fe200078e02ff */
[----:B------:R-:W-:-:S03]  /*0890*/  IADD3 R9, PT, PT, R9, R5, RZ ;  /* 0x0000000509097210 */ /* 0x000fc60007ffe0ff */
[-C--:B------:R-:W-:Y:S02]  /*08a0*/  IMAD R11, R7, R22.reuse, R11 ;  /* 0x00000016070b7224 */ /* 0x080fe400078e020b */
[----:B------:R-:W-:-:S05]  /*08b0*/  IMAD.WIDE.U32 R16, R6, R22, R8 ;  /* 0x0000001606107225 */ /* 0x000fca00078e0008 */
[----:B------:R-:W-:-:S07]  /*08c0*/  IADD3 R17, PT, PT, R17, R11, RZ ;  /* 0x0000000b11117210 */ /* 0x000fce0007ffe0ff */
.L_x_3:
[----:B------:R-:W-:Y:S05]  /*08d0*/  BRA.U !UP1, `(.L_x_0) ;  /* 0x0000000109a87547 */ /* 0x000fea000b800000 */
[----:B------:R-:W-:Y:S02]  /*08e0*/  UISETP.NE.AND UP0, UPT, UR7, 0x1, UPT ;  /* 0x000000010700788c */ /* 0x000fe4000bf05270 */
[----:B------:R-:W-:-:S04]  /*08f0*/  ULOP3.LUT UR5, UR5, 0x1, URZ, 0xc0, !UPT ;  /* 0x0000000105057892 */ /* 0x000fc8000f8ec0ff */
[----:B------:R-:W-:-:S03]  /*0900*/  UISETP.NE.U32.AND UP1, UPT, UR5, 0x1, UPT ;  /* 0x000000010500788c */ /* 0x000fc6000bf25070 */
        /* <DEDUP_REMOVED lines=11> */
[----:B--2---:R-:W-:Y:S01]  /*09c0*/  IMAD.WIDE R14, R15, 0x8, R8 ;  /* 0x000000080f0e7825 */ /* 0x004fe200078e0208 */
[----:B------:R-:W-:-:S04]  /*09d0*/  LEA.HI.X R13, R10, UR7, R5, 0x3, P0 ;  /* 0x000000070a0d7c11 */ /* 0x000fc800080f1c05 */
[----:B------:R-:W3:Y:S01]  /*09e0*/  LDG.E.64 R8, desc[UR8][R14.64] ;  /* 0x000000080e087981 */ /* 0x000ee2000c1e1b00 */
[----:B------:R-:W-:-:S03]  /*09f0*/  IMAD.WIDE R10, R0, 0x8, R14 ;  /* 0x00000008000a7825 */ /* 0x000fc600078e020e */
[----:B------:R-:W2:Y:S04]  /*0a00*/  LDG.E.64 R12, desc[UR8][R12.64+0x8] ;  /* 0x000008080c0c7981 */ /* 0x000ea8000c1e1b00 */
[----:B------:R-:W2:Y:S01]  /*0a10*/  LDG.E.64 R10, desc[UR8][R10.64] ;  /* 0x000000080a0a7981 */ /* 0x000ea2000c1e1b00 */
        /* <DEDUP_REMOVED lines=8> */
[----:B------:R-:W-:-:S07]  /*0aa0*/  IADD3 R17, PT, PT, R17, R5, RZ ;  /* 0x0000000511117210 */ /* 0x000fce0007ffe0ff */
.L_x_4:
[----:B------:R-:W-:Y:S05]  /*0ab0*/  BRA.U UP1, `(.L_x_0) ;  /* 0x0000000101307547 */ /* 0x000fea000b800000 */
[----:B------:R-:W0:Y:S01]  /*0ac0*/  LDC.64 R6, c[0x0][0x380] ;  /* 0x0000e000ff067b82 */ /* 0x000e220000000a00 */
[----:B------:R-:W-:Y:S01]  /*0ad0*/  IADD3 R5, PT, PT, R4, UR4, RZ ;  /* 0x0000000404057c10 */ /* 0x000fe2000fffe0ff */
[----:B------:R-:W-:-:S06]  /*0ae0*/  IMAD R11, R0, UR4, R3 ;  /* 0x00000004000b7c24 */ /* 0x000fcc000f8e0203 */
[----:B------:R-:W1:Y:S01]  /*0af0*/  LDC.64 R8, c[0x0][0x388] ;  /* 0x0000e200ff087b82 */ /* 0x000e620000000a00 */
[----:B0-----:R-:W-:-:S06]  /*0b00*/  IMAD.WIDE.U32 R4, R5, 0x8, R6 ;  /* 0x0000000805047825 */ /* 0x001fcc00078e0006 */
[----:B------:R-:W2:Y:S01]  /*0b10*/  LDG.E.64 R4, desc[UR8][R4.64] ;  /* 0x0000000804047981 */ /* 0x000ea2000c1e1b00 */
[----:B-1----:R-:W-:-:S06]  /*0b20*/  IMAD.WIDE R6, R11, 0x8, R8 ;  /* 0x000000080b067825 */ /* 0x002fcc00078e0208 */
[----:B------:R-:W2:Y:S02]  /*0b30*/  LDG.E.64 R6, desc[UR8][R6.64] ;  /* 0x0000000806067981 */ /* 0x000ea4000c1e1b00 */
[----:B--2---:R-:W-:Y:S02]  /*0b40*/  IMAD R9, R7, R4, RZ ;  /* 0x0000000407097224 */ /* 0x004fe400078e02ff */
[----:B------:R-:W-:-:S04]  /*0b50*/  IMAD.WIDE.U32 R16, R4, R6, R16 ;  /* 0x0000000604107225 */ /* 0x000fc800078e0010 */
[----:B------:R-:W-:-:S05]  /*0b60*/  IMAD R9, R5, R6, R9 ;  /* 0x0000000605097224 */ /* 0x000fca00078e0209 */
[----:B------:R-:W-:-:S07]  /*0b70*/  IADD3 R17, PT, PT, R17, R9, RZ ;  /* 0x0000000911117210 */ /* 0x000fce0007ffe0ff */
.L_x_0:
[----:B------:R-:W0:Y:S01]  /*0b80*/  LDC.64 R4, c[0x0][0x390] ;  /* 0x0000e400ff047b82 */ /* 0x000e220000000a00 */
[----:B------:R-:W-:-:S04]  /*0b90*/  IMAD R3, R2, R0, R3 ;  /* 0x0000000002037224 */ /* 0x000fc800078e0203 */
[----:B0-----:R-:W-:-:S05]  /*0ba0*/  IMAD.WIDE R2, R3, 0x8, R4 ;  /* 0x0000000803027825 */ /* 0x001fca00078e0204 */
[----:B------:R-:W-:Y:S01]  /*0bb0*/  STG.E.64 desc[UR8][R2.64], R16 ;  /* 0x0000001002007986 */ /* 0x000fe2000c101b08 */
[----:B------:R-:W-:Y:S05]  /*0bc0*/  EXIT ;  /* 0x000000000000794d */ /* 0x000fea0003800000 */
.L_x_5:
[----:B------:R-:W-:-:S00]  /*0bd0*/  BRA `(.L_x_5) ;  /* 0xfffffffc00fc7947 */ /* 0x000fc0000383ffff */
[----:B------:R-:W-:-:S00]  /*0be0*/  NOP ;  /* 0x0000000000007918 */ /* 0x000fc00000000000 */
        /* <DEDUP_REMOVED lines=9> */
.L_x_6:


//--------------------- .nv.shared.reserved.0     --------------------------
	.section	.nv.shared.reserved.0,"aw",@nobits
	.weak		__nv_reservedSMEM_offset_0_alias
	.size		__nv_reservedSMEM_offset_0_alias, 0, 64
	.other		__nv_reservedSMEM_offset_0_alias,@"STO_CUDA_RESERVED_SHARED STV_DEFAULT"
__nv_reservedSMEM_offset_0_alias:
	.zero		0
	.zero		64


//--------------------- .nv.constant0._Z20matrixMultiplyKernelPxS_S_iii --------------------------
	.section	.nv.constant0._Z20matrixMultiplyKernelPxS_S_iii,"a",@progbits
	.sectionflags	@""
	.align	4
.nv.constant0._Z20matrixMultiplyKernelPxS_S_iii:
	.zero		932


//--------------------- SYMBOLS --------------------------

	.type		.nv.reservedSmem.offset0,@object
	.size		.nv.reservedSmem.offset0,0x4
